	.headerflags	@"EF_CUDA_TEXMODE_UNIFIED EF_CUDA_64BIT_ADDRESS EF_CUDA_ACCELERATORS EF_CUDA_SM90 EF_CUDA_VIRTUAL_SM(EF_CUDA_SM90)"
	.elftype	@"ET_EXEC"


//--------------------- .nv.info                  --------------------------
	.section	.nv.info,"",@"SHT_CUDA_INFO"
	.align	4


	//----- nvinfo : EIATTR_REGCOUNT
	.align		4
        /*0000*/ 	.byte	0x04, 0x2f
        /*0002*/ 	.short	(.L_1 - .L_0)
	.align		4
.L_0:
        /*0004*/ 	.word	index@(triton_per_fused_mean_0)
        /*0008*/ 	.word	0x0000000e


	//----- nvinfo : EIATTR_MIN_STACK_SIZE
	.align		4
.L_1:
        /*000c*/ 	.byte	0x04, 0x12
        /*000e*/ 	.short	(.L_3 - .L_2)
	.align		4
.L_2:
        /*0010*/ 	.word	index@(triton_per_fused_mean_0)
        /*0014*/ 	.word	0x00000000


	//----- nvinfo : EIATTR_FRAME_SIZE
	.align		4
.L_3:
        /*0018*/ 	.byte	0x04, 0x11
        /*001a*/ 	.short	(.L_5 - .L_4)
	.align		4
.L_4:
        /*001c*/ 	.word	index@(triton_per_fused_mean_0)
        /*0020*/ 	.word	0x00000000


	//----- nvinfo : EIATTR_MIN_STACK_SIZE
	.align		4
.L_5:
        /*0024*/ 	.byte	0x04, 0x12
        /*0026*/ 	.short	(.L_7 - .L_6)
	.align		4
.L_6:
        /*0028*/ 	.word	index@(triton_per_fused_mean_0)
        /*002c*/ 	.word	0x00000000
.L_7:


//--------------------- .nv.info.triton_per_fused_mean_0 --------------------------
	.section	.nv.info.triton_per_fused_mean_0,"",@"SHT_CUDA_INFO"
	.sectionflags	@""
	.align	4


	//----- nvinfo : EIATTR_CUDA_API_VERSION
	.align		4
        /*0000*/ 	.byte	0x04, 0x37
        /*0002*/ 	.short	(.L_9 - .L_8)
.L_8:
        /*0004*/ 	.word	0x0000007c


	//----- nvinfo : EIATTR_KPARAM_INFO
	.align		4
.L_9:
        /*0008*/ 	.byte	0x04, 0x17
        /*000a*/ 	.short	(.L_11 - .L_10)
.L_10:
        /*000c*/ 	.word	0x00000000
        /*0010*/ 	.short	0x0003
        /*0012*/ 	.short	0x0014
        /*0014*/ 	.byte	0x00, 0xf0, 0x11, 0x00


	//----- nvinfo : EIATTR_KPARAM_INFO
	.align		4
.L_11:
        /*0018*/ 	.byte	0x04, 0x17
        /*001a*/ 	.short	(.L_13 - .L_12)
.L_12:
        /*001c*/ 	.word	0x00000000
        /*0020*/ 	.short	0x0002
        /*0022*/ 	.short	0x0010
        /*0024*/ 	.byte	0x00, 0xf0, 0x11, 0x00


	//----- nvinfo : EIATTR_KPARAM_INFO
	.align		4
.L_13:
        /*0028*/ 	.byte	0x04, 0x17
        /*002a*/ 	.short	(.L_15 - .L_14)
.L_14:
        /*002c*/ 	.word	0x00000000
        /*0030*/ 	.short	0x0001
        /*0032*/ 	.short	0x0008
        /*0034*/ 	.byte	0x00, 0xf4, 0x21, 0x00


	//----- nvinfo : EIATTR_KPARAM_INFO
	.align		4
.L_15:
        /*0038*/ 	.byte	0x04, 0x17
        /*003a*/ 	.short	(.L_17 - .L_16)
.L_16:
        /*003c*/ 	.word	0x00000000
        /*0040*/ 	.short	0x0000
        /*0042*/ 	.short	0x0000
        /*0044*/ 	.byte	0x00, 0xf4, 0x21, 0x00


	//----- nvinfo : EIATTR_SPARSE_MMA_MASK
	.align		4
.L_17:
        /*0048*/ 	.byte	0x03, 0x50
        /*004a*/ 	.short	0x0000


	//----- nvinfo : EIATTR_MAXREG_COUNT
	.align		4
        /*004c*/ 	.byte	0x03, 0x1b
        /*004e*/ 	.short	0x00ff


	//----- nvinfo : EIATTR_COOP_GROUP_MASK_REGIDS
	.align		4
        /*0050*/ 	.byte	0x04, 0x29
        /*0052*/ 	.short	(.L_19 - .L_18)


	//   ....[0]....
.L_18:
        /*0054*/ 	.word	0xffffffff


	//   ....[1]....
        /*0058*/ 	.word	0xffffffff


	//   ....[2]....
        /*005c*/ 	.word	0xffffffff


	//   ....[3]....
        /*0060*/ 	.word	0xffffffff


	//   ....[4]....
        /*0064*/ 	.word	0xffffffff


	//----- nvinfo : EIATTR_COOP_GROUP_INSTR_OFFSETS
	.align		4
.L_19:
        /*0068*/ 	.byte	0x04, 0x28
        /*006a*/ 	.short	(.L_21 - .L_20)


	//   ....[0]....
.L_20:
        /*006c*/ 	.word	0x000001e0


	//   ....[1]....
        /*0070*/ 	.word	0x00000210


	//   ....[2]....
        /*0074*/ 	.word	0x00000230


	//   ....[3]....
        /*0078*/ 	.word	0x00000260


	//   ....[4]....
        /*007c*/ 	.word	0x000002a0


	//----- nvinfo : EIATTR_EXIT_INSTR_OFFSETS
	.align		4
.L_21:
        /*0080*/ 	.byte	0x04, 0x1c
        /*0082*/ 	.short	(.L_23 - .L_22)


	//   ....[0]....
.L_22:
        /*0084*/ 	.word	0x00000330


	//   ....[1]....
        /*0088*/ 	.word	0x00000360


	//----- nvinfo : EIATTR_REQNTID
	.align		4
.L_23:
        /*008c*/ 	.byte	0x04, 0x10
        /*008e*/ 	.short	(.L_25 - .L_24)
.L_24:
        /*0090*/ 	.word	0x00000100
        /*0094*/ 	.word	0x00000001
        /*0098*/ 	.word	0x00000001


	//----- nvinfo : EIATTR_CBANK_PARAM_SIZE
	.align		4
.L_25:
        /*009c*/ 	.byte	0x03, 0x19
        /*009e*/ 	.short	0x0018


	//----- nvinfo : EIATTR_PARAM_CBANK
	.align		4
        /*00a0*/ 	.byte	0x04, 0x0a
        /*00a2*/ 	.short	(.L_27 - .L_26)
	.align		4
.L_26:
        /*00a4*/ 	.word	index@(.nv.constant0.triton_per_fused_mean_0)
        /*00a8*/ 	.short	0x0210
        /*00aa*/ 	.short	0x0018


	//----- nvinfo : EIATTR_SW_WAR
	.align		4
.L_27:
        /*00ac*/ 	.byte	0x04, 0x36
        /*00ae*/ 	.short	(.L_29 - .L_28)
.L_28:
        /*00b0*/ 	.word	0x00000008
.L_29:


//--------------------- .nv.callgraph             --------------------------
	.section	.nv.callgraph,"",@"SHT_CUDA_CALLGRAPH"
	.align	4
	.sectionentsize	8
	.align		4
        /*0000*/ 	.word	0x00000000
	.align		4
        /*0004*/ 	.word	0xffffffff
	.align		4
        /*0008*/ 	.word	0x00000000
	.align		4
        /*000c*/ 	.word	0xfffffffe
	.align		4
        /*0010*/ 	.word	0x00000000
	.align		4
        /*0014*/ 	.word	0xfffffffd
	.align		4
        /*0018*/ 	.word	0x00000000
	.align		4
        /*001c*/ 	.word	0xfffffffc


//--------------------- .text.triton_per_fused_mean_0 --------------------------
	.section	.text.triton_per_fused_mean_0,"ax",@progbits
	.sectionflags	@"SHF_BARRIERS=1"
	.align	128
        .global         triton_per_fused_mean_0
        .type           triton_per_fused_mean_0,@function
        .size           triton_per_fused_mean_0,(.L_x_1 - triton_per_fused_mean_0)
        .other          triton_per_fused_mean_0,@"STO_CUDA_ENTRY STV_DEFAULT"
triton_per_fused_mean_0:
.text.triton_per_fused_mean_0:
[----:B------:R-:W0:Y:S02]  /*0000*/  LDC R1, c[0x0][0x28] ;  /* 0x00000a00ff017b82 */ /* 0x000e240000000800 */
[----:B------:R-:W1:Y:S01]  /*0010*/  S2R R3, SR_TID.X ;  /* 0x0000000000037919 */ /* 0x000e620000002100 */
[----:B------:R-:W2:Y:S01]  /*0020*/  LDC.64 R10, c[0x0][0x218] ;  /* 0x00008600ff0a7b82 */ /* 0x000ea20000000a00 */
[----:B------:R-:W-:Y:S01]  /*0030*/  CS2R R6, SRZ ;  /* 0x0000000000067805 */ /* 0x000fe2000001ff00 */
[----:B------:R-:W-:Y:S01]  /*0040*/  ULDC.64 UR6, c[0x0][0x208] ;  /* 0x0000820000067ab9 */ /* 0x000fe20000000a00 */
[----:B------:R-:W3:Y:S01]  /*0050*/  S2R R0, SR_CTAID.X ;  /* 0x0000000000007919 */ /* 0x000ee20000002500 */
[----:B-1----:R-:W-:Y:S01]  /*0060*/  SHF.R.U32.HI R9, RZ, 0x5, R3 ;  /* 0x00000005ff097819 */ /* 0x002fe20000011603 */
[----:B------:R-:W-:Y:S02]  /*0070*/  IMAD.SHL.U32 R4, R3, 0x4, RZ ;  /* 0x0000000403047824 */ /* 0x000fe400078e00ff */
[----:B---3--:R-:W-:Y:S01]  /*0080*/  IMAD.SHL.U32 R0, R0, 0x8, RZ ;  /* 0x0000000800007824 */ /* 0x008fe200078e00ff */
[----:B------:R-:W-:Y:S02]  /*0090*/  SGXT.U32 R9, R9, 0x3 ;  /* 0x000000030909781a */ /* 0x000fe40000000000 */
[----:B------:R-:W-:-:S02]  /*00a0*/  LOP3.LUT R5, R4, 0x7c, RZ, 0xc0, !PT ;  /* 0x0000007c04057812 */ /* 0x000fc400078ec0ff */
[----:B------:R-:W-:-:S04]  /*00b0*/  LOP3.LUT R2, R0, R9, RZ, 0xfc, !PT ;  /* 0x0000000900027212 */ /* 0x000fc800078efcff */
[----:B------:R-:W-:-:S04]  /*00c0*/  ISETP.GE.AND P0, PT, R2, 0x10, PT ;  /* 0x000000100200780c */ /* 0x000fc80003f06270 */
[----:B------:R-:W-:Y:S01]  /*00d0*/  ISETP.LT.U32.AND P0, PT, R5, 0x50, !P0 ;  /* 0x000000500500780c */ /* 0x000fe20004701070 */
[----:B------:R-:W-:-:S04]  /*00e0*/  IMAD R5, R2, 0x50, R5 ;  /* 0x0000005002057824 */ /* 0x000fc800078e0205 */
[----:B--2---:R-:W-:Y:S01]  /*00f0*/  IMAD.WIDE R10, R5, 0x4, R10 ;  /* 0x00000004050a7825 */ /* 0x004fe200078e020a */
[----:B------:R-:W-:-:S07]  /*0100*/  CS2R R4, SRZ ;  /* 0x0000000000047805 */ /* 0x000fce000001ff00 */
[----:B------:R-:W2:Y:S01]  /*0110*/  @P0 LDG.E.128 R4, desc[UR6][R10.64] ;  /* 0x000000060a040981 */ /* 0x000ea2000c1e1d00 */
[----:B------:R-:W1:Y:S01]  /*0120*/  S2UR UR5, SR_CgaCtaId ;  /* 0x00000000000579c3 */ /* 0x000e620000008800 */
[----:B------:R-:W-:Y:S02]  /*0130*/  UMOV UR4, 0x400 ;  /* 0x0000040000047882 */ /* 0x000fe40000000000 */
[----:B-1----:R-:W-:Y:S01]  /*0140*/  UPRMT UR4, UR5, 0x654, UR4 ;  /* 0x0000065405047896 */ /* 0x002fe20008000004 */
[----:B--2---:R-:W-:Y:S02]  /*0150*/  SEL R4, R4, RZ, P0 ;  /* 0x000000ff04047207 */ /* 0x004fe40000000000 */
[----:B------:R-:W-:Y:S02]  /*0160*/  SEL R5, R5, RZ, P0 ;  /* 0x000000ff05057207 */ /* 0x000fe40000000000 */
[----:B------:R-:W-:Y:S02]  /*0170*/  SEL R6, R6, RZ, P0 ;  /* 0x000000ff06067207 */ /* 0x000fe40000000000 */
[----:B------:R-:W-:Y:S01]  /*0180*/  SEL R7, R7, RZ, P0 ;  /* 0x000000ff07077207 */ /* 0x000fe20000000000 */
[----:B------:R-:W-:-:S04]  /*0190*/  FADD R5, R4, R5 ;  /* 0x0000000504057221 */ /* 0x000fc80000000000 */
[----:B------:R-:W-:-:S04]  /*01a0*/  FADD R6, R6, R5 ;  /* 0x0000000506067221 */ /* 0x000fc80000000000 */
[----:B------:R-:W-:-:S05]  /*01b0*/  FADD R6, R7, R6 ;  /* 0x0000000607067221 */ /* 0x000fca0000000000 */
[----:B------:R-:W-:Y:S02]  /*01c0*/  FSEL R6, R6, RZ, P0 ;  /* 0x000000ff06067208 */ /* 0x000fe40000000000 */
[----:B------:R-:W-:-:S03]  /*01d0*/  LOP3.LUT P0, RZ, R3, 0xf8, RZ, 0xc0, !PT ;  /* 0x000000f803ff7812 */ /* 0x000fc6000780c0ff */
[----:B------:R-:W1:Y:S02]  /*01e0*/  SHFL.BFLY PT, R5, R6, 0x10, 0x1f ;  /* 0x0e001f0006057f89 */ /* 0x000e6400000e0000 */
[----:B-1----:R-:W-:Y:S01]  /*01f0*/  FADD R5, R6, R5 ;  /* 0x0000000506057221 */ /* 0x002fe20000000000 */
[----:B------:R-:W-:-:S04]  /*0200*/  LEA R6, R9, UR4, 0x2 ;  /* 0x0000000409067c11 */ /* 0x000fc8000f8e10ff */
[----:B------:R-:W1:Y:S02]  /*0210*/  SHFL.BFLY PT, R2, R5, 0x8, 0x1f ;  /* 0x0d001f0005027f89 */ /* 0x000e6400000e0000 */
[----:B-1----:R-:W-:-:S05]  /*0220*/  FADD R4, R5, R2 ;  /* 0x0000000205047221 */ /* 0x002fca0000000000 */
[----:B------:R-:W1:Y:S02]  /*0230*/  SHFL.BFLY PT, R7, R4, 0x4, 0x1f ;  /* 0x0c801f0004077f89 */ /* 0x000e6400000e0000 */
[----:B-1----:R-:W-:Y:S02]  /*0240*/  FADD R7, R4, R7 ;  /* 0x0000000704077221 */ /* 0x002fe40000000000 */
[----:B------:R-:W1:Y:S03]  /*0250*/  LDC.64 R4, c[0x0][0x210] ;  /* 0x00008400ff047b82 */ /* 0x000e660000000a00 */
[----:B------:R-:W2:Y:S02]  /*0260*/  SHFL.BFLY PT, R2, R7, 0x2, 0x1f ;  /* 0x0c401f0007027f89 */ /* 0x000ea400000e0000 */
[----:B--2---:R-:W-:Y:S01]  /*0270*/  FADD R8, R7, R2 ;  /* 0x0000000207087221 */ /* 0x004fe20000000000 */
[----:B------:R-:W-:-:S02]  /*0280*/  LOP3.LUT R2, R3, 0x7, RZ, 0xc0, !PT ;  /* 0x0000000703027812 */ /* 0x000fc400078ec0ff */
[----:B------:R-:W-:Y:S02]  /*0290*/  LOP3.LUT R3, R0, 0x7, R3, 0xf8, !PT ;  /* 0x0000000700037812 */ /* 0x000fe400078ef803 */
[----:B------:R-:W2:Y:S01]  /*02a0*/  SHFL.BFLY PT, R11, R8, 0x1, 0x1f ;  /* 0x0c201f00080b7f89 */ /* 0x000ea200000e0000 */
[----:B------:R-:W-:Y:S02]  /*02b0*/  LEA R9, R2, UR4, 0x2 ;  /* 0x0000000402097c11 */ /* 0x000fe4000f8e10ff */
[C---:B------:R-:W-:Y:S01]  /*02c0*/  ISETP.LT.AND P0, PT, R3.reuse, 0x10, !P0 ;  /* 0x000000100300780c */ /* 0x040fe20004701270 */
[----:B-1----:R-:W-:-:S04]  /*02d0*/  IMAD.WIDE R2, R3, 0x4, R4 ;  /* 0x0000000403027825 */ /* 0x002fc800078e0204 */
[----:B--2---:R-:W-:-:S05]  /*02e0*/  FADD R11, R8, R11 ;  /* 0x0000000b080b7221 */ /* 0x004fca0000000000 */
[----:B------:R1:W-:Y:S01]  /*02f0*/  STS [R6], R11 ;  /* 0x0000000b06007388 */ /* 0x0003e20000000800 */
[----:B------:R-:W-:Y:S06]  /*0300*/  BAR.SYNC.DEFER_BLOCKING 0x0 ;  /* 0x0000000000007b1d */ /* 0x000fec0000010000 */
[----:B------:R-:W2:Y:S02]  /*0310*/  LDS R9, [R9] ;  /* 0x0000000009097984 */ /* 0x000ea40000000800 */
[----:B------:R-:W-:Y:S06]  /*0320*/  BAR.SYNC.DEFER_BLOCKING 0x0 ;  /* 0x0000000000007b1d */ /* 0x000fec0000010000 */
[----:B-1----:R-:W-:Y:S05]  /*0330*/  @!P0 EXIT ;  /* 0x000000000000894d */ /* 0x002fea0003800000 */
[----:B--2---:R-:W-:-:S05]  /*0340*/  FMUL R9, R9, 0.012500000186264514923 ;  /* 0x3c4ccccd09097820 */ /* 0x004fca0000400000 */
[----:B------:R-:W-:Y:S01]  /*0350*/  STG.E desc[UR6][R2.64], R9 ;  /* 0x0000000902007986 */ /* 0x000fe2000c101906 */
[----:B------:R-:W-:Y:S05]  /*0360*/  EXIT ;  /* 0x000000000000794d */ /* 0x000fea0003800000 */
.L_x_0:
[----:B------:R-:W-:-:S00]  /*0370*/  BRA `(.L_x_0) ;  /* 0xfffffffc00fc7947 */ /* 0x000fc0000383ffff */
[----:B------:R-:W-:-:S00]  /*0380*/  NOP ;  /* 0x0000000000007918 */ /* 0x000fc00000000000 */
[----:B------:R-:W-:-:S00]  /*0390*/  NOP ;  /* 0x0000000000007918 */ /* 0x000fc00000000000 */
[----:B------:R-:W-:-:S00]  /*03a0*/  NOP ;  /* 0x0000000000007918 */ /* 0x000fc00000000000 */
[----:B------:R-:W-:-:S00]  /*03b0*/  NOP ;  /* 0x0000000000007918 */ /* 0x000fc00000000000 */
[----:B------:R-:W-:-:S00]  /*03c0*/  NOP ;  /* 0x0000000000007918 */ /* 0x000fc00000000000 */
[----:B------:R-:W-:-:S00]  /*03d0*/  NOP ;  /* 0x0000000000007918 */ /* 0x000fc00000000000 */
[----:B------:R-:W-:-:S00]  /*03e0*/  NOP ;  /* 0x0000000000007918 */ /* 0x000fc00000000000 */
[----:B------:R-:W-:-:S00]  /*03f0*/  NOP ;  /* 0x0000000000007918 */ /* 0x000fc00000000000 */
.L_x_1:


//--------------------- .nv.shared.triton_per_fused_mean_0 --------------------------
	.section	.nv.shared.triton_per_fused_mean_0,"aw",@nobits
	.sectionflags	@""
	.align	16
	.zero		1024


//--------------------- .nv.constant0.triton_per_fused_mean_0 --------------------------
	.section	.nv.constant0.triton_per_fused_mean_0,"a",@progbits
	.sectionflags	@""
	.align	4
.nv.constant0.triton_per_fused_mean_0:
	.zero		552
